	.headerflags	@"EF_CUDA_TEXMODE_UNIFIED EF_CUDA_64BIT_ADDRESS EF_CUDA_ACCELERATORS EF_CUDA_SM90 EF_CUDA_VIRTUAL_SM(EF_CUDA_SM90)"
	.elftype	@"ET_EXEC"


//--------------------- .nv.info                  --------------------------
	.section	.nv.info,"",@"SHT_CUDA_INFO"
	.align	4


	//----- nvinfo : EIATTR_REGCOUNT
	.align		4
        /*0000*/ 	.byte	0x04, 0x2f
        /*0002*/ 	.short	(.L_1 - .L_0)
	.align		4
.L_0:
        /*0004*/ 	.word	index@(triton_poi_fused_convolution_leaky_relu_52)
        /*0008*/ 	.word	0x0000001a


	//----- nvinfo : EIATTR_MIN_STACK_SIZE
	.align		4
.L_1:
        /*000c*/ 	.byte	0x04, 0x12
        /*000e*/ 	.short	(.L_3 - .L_2)
	.align		4
.L_2:
        /*0010*/ 	.word	index@(triton_poi_fused_convolution_leaky_relu_52)
        /*0014*/ 	.word	0x00000000


	//----- nvinfo : EIATTR_FRAME_SIZE
	.align		4
.L_3:
        /*0018*/ 	.byte	0x04, 0x11
        /*001a*/ 	.short	(.L_5 - .L_4)
	.align		4
.L_4:
        /*001c*/ 	.word	index@(triton_poi_fused_convolution_leaky_relu_52)
        /*0020*/ 	.word	0x00000000


	//----- nvinfo : EIATTR_MIN_STACK_SIZE
	.align		4
.L_5:
        /*0024*/ 	.byte	0x04, 0x12
        /*0026*/ 	.short	(.L_7 - .L_6)
	.align		4
.L_6:
        /*0028*/ 	.word	index@(triton_poi_fused_convolution_leaky_relu_52)
        /*002c*/ 	.word	0x00000000
.L_7:


//--------------------- .nv.info.triton_poi_fused_convolution_leaky_relu_52 --------------------------
	.section	.nv.info.triton_poi_fused_convolution_leaky_relu_52,"",@"SHT_CUDA_INFO"
	.sectionflags	@""
	.align	4


	//----- nvinfo : EIATTR_CUDA_API_VERSION
	.align		4
        /*0000*/ 	.byte	0x04, 0x37
        /*0002*/ 	.short	(.L_9 - .L_8)
.L_8:
        /*0004*/ 	.word	0x0000007c


	//----- nvinfo : EIATTR_KPARAM_INFO
	.align		4
.L_9:
        /*0008*/ 	.byte	0x04, 0x17
        /*000a*/ 	.short	(.L_11 - .L_10)
.L_10:
        /*000c*/ 	.word	0x00000000
        /*0010*/ 	.short	0x0003
        /*0012*/ 	.short	0x0018
        /*0014*/ 	.byte	0x00, 0xf0, 0x11, 0x00


	//----- nvinfo : EIATTR_KPARAM_INFO
	.align		4
.L_11:
        /*0018*/ 	.byte	0x04, 0x17
        /*001a*/ 	.short	(.L_13 - .L_12)
.L_12:
        /*001c*/ 	.word	0x00000000
        /*0020*/ 	.short	0x0002
        /*0022*/ 	.short	0x0010
        /*0024*/ 	.byte	0x00, 0xf4, 0x21, 0x00


	//----- nvinfo : EIATTR_KPARAM_INFO
	.align		4
.L_13:
        /*0028*/ 	.byte	0x04, 0x17
        /*002a*/ 	.short	(.L_15 - .L_14)
.L_14:
        /*002c*/ 	.word	0x00000000
        /*0030*/ 	.short	0x0001
        /*0032*/ 	.short	0x0008
        /*0034*/ 	.byte	0x00, 0xf4, 0x21, 0x00


	//----- nvinfo : EIATTR_KPARAM_INFO
	.align		4
.L_15:
        /*0038*/ 	.byte	0x04, 0x17
        /*003a*/ 	.short	(.L_17 - .L_16)
.L_16:
        /*003c*/ 	.word	0x00000000
        /*0040*/ 	.short	0x0000
        /*0042*/ 	.short	0x0000
        /*0044*/ 	.byte	0x00, 0xf4, 0x21, 0x00


	//----- nvinfo : EIATTR_SPARSE_MMA_MASK
	.align		4
.L_17:
        /*0048*/ 	.byte	0x03, 0x50
        /*004a*/ 	.short	0x0000


	//----- nvinfo : EIATTR_MAXREG_COUNT
	.align		4
        /*004c*/ 	.byte	0x03, 0x1b
        /*004e*/ 	.short	0x00ff


	//----- nvinfo : EIATTR_EXIT_INSTR_OFFSETS
	.align		4
        /*0050*/ 	.byte	0x04, 0x1c
        /*0052*/ 	.short	(.L_19 - .L_18)


	//   ....[0]....
.L_18:
        /*0054*/ 	.word	0x000005b0


	//   ....[1]....
        /*0058*/ 	.word	0x000005d0


	//----- nvinfo : EIATTR_REQNTID
	.align		4
.L_19:
        /*005c*/ 	.byte	0x04, 0x10
        /*005e*/ 	.short	(.L_21 - .L_20)
.L_20:
        /*0060*/ 	.word	0x00000080
        /*0064*/ 	.word	0x00000001
        /*0068*/ 	.word	0x00000001


	//----- nvinfo : EIATTR_CBANK_PARAM_SIZE
	.align		4
.L_21:
        /*006c*/ 	.byte	0x03, 0x19
        /*006e*/ 	.short	0x001c


	//----- nvinfo : EIATTR_PARAM_CBANK
	.align		4
        /*0070*/ 	.byte	0x04, 0x0a
        /*0072*/ 	.short	(.L_23 - .L_22)
	.align		4
.L_22:
        /*0074*/ 	.word	index@(.nv.constant0.triton_poi_fused_convolution_leaky_relu_52)
        /*0078*/ 	.short	0x0210
        /*007a*/ 	.short	0x001c


	//----- nvinfo : EIATTR_SW_WAR
	.align		4
.L_23:
        /*007c*/ 	.byte	0x04, 0x36
        /*007e*/ 	.short	(.L_25 - .L_24)
.L_24:
        /*0080*/ 	.word	0x00000008
.L_25:


//--------------------- .nv.callgraph             --------------------------
	.section	.nv.callgraph,"",@"SHT_CUDA_CALLGRAPH"
	.align	4
	.sectionentsize	8
	.align		4
        /*0000*/ 	.word	0x00000000
	.align		4
        /*0004*/ 	.word	0xffffffff
	.align		4
        /*0008*/ 	.word	0x00000000
	.align		4
        /*000c*/ 	.word	0xfffffffe
	.align		4
        /*0010*/ 	.word	0x00000000
	.align		4
        /*0014*/ 	.word	0xfffffffd
	.align		4
        /*0018*/ 	.word	0x00000000
	.align		4
        /*001c*/ 	.word	0xfffffffc


//--------------------- .text.triton_poi_fused_convolution_leaky_relu_52 --------------------------
	.section	.text.triton_poi_fused_convolution_leaky_relu_52,"ax",@progbits
	.align	128
        .global         triton_poi_fused_convolution_leaky_relu_52
        .type           triton_poi_fused_convolution_leaky_relu_52,@function
        .size           triton_poi_fused_convolution_leaky_relu_52,(.L_x_1 - triton_poi_fused_convolution_leaky_relu_52)
        .other          triton_poi_fused_convolution_leaky_relu_52,@"STO_CUDA_ENTRY STV_DEFAULT"
triton_poi_fused_convolution_leaky_relu_52:
.text.triton_poi_fused_convolution_leaky_relu_52:
[----:B------:R-:W0:Y:S02]  /*0000*/  LDC R1, c[0x0][0x28] ;  /* 0x00000a00ff017b82 */ /* 0x000e240000000800 */
[----:B------:R-:W1:Y:S01]  /*0010*/  S2R R0, SR_TID.X ;  /* 0x0000000000007919 */ /* 0x000e620000002100 */
[----:B------:R-:W-:Y:S01]  /*0020*/  HFMA2.MMA R8, -RZ, RZ, 0, 0 ;  /* 0x00000000ff087435 */ /* 0x000fe200000001ff */
[----:B------:R-:W-:Y:S01]  /*0030*/  IMAD.MOV.U32 R4, RZ, RZ, RZ ;  /* 0x000000ffff047224 */ /* 0x000fe200078e00ff */
[----:B------:R-:W2:Y:S01]  /*0040*/  LDC.64 R12, c[0x0][0x218] ;  /* 0x00008600ff0c7b82 */ /* 0x000ea20000000a00 */
[----:B------:R-:W3:Y:S01]  /*0050*/  S2R R5, SR_CTAID.X ;  /* 0x0000000000057919 */ /* 0x000ee20000002500 */
[----:B------:R-:W-:Y:S01]  /*0060*/  IMAD.MOV.U32 R6, RZ, RZ, RZ ;  /* 0x000000ffff067224 */ /* 0x000fe200078e00ff */
[----:B------:R-:W-:Y:S01]  /*0070*/  ULDC.64 UR4, c[0x0][0x208] ;  /* 0x0000820000047ab9 */ /* 0x000fe20000000a00 */
[----:B------:R-:W-:Y:S02]  /*0080*/  IMAD.MOV.U32 R2, RZ, RZ, RZ ;  /* 0x000000ffff027224 */ /* 0x000fe400078e00ff */
[----:B-1----:R-:W-:-:S05]  /*0090*/  IMAD.SHL.U32 R0, R0, 0x4, RZ ;  /* 0x0000000400007824 */ /* 0x002fca00078e00ff */
[----:B------:R-:W-:-:S05]  /*00a0*/  LOP3.LUT R0, R0, 0x1fc, RZ, 0xc0, !PT ;  /* 0x000001fc00007812 */ /* 0x000fca00078ec0ff */
[----:B---3--:R-:W-:-:S04]  /*00b0*/  IMAD R5, R5, 0x200, R0 ;  /* 0x0000020005057824 */ /* 0x008fc800078e0200 */
[C---:B------:R-:W-:Y:S01]  /*00c0*/  VIADD R7, R5.reuse, 0x2 ;  /* 0x0000000205077836 */ /* 0x040fe20000000000 */
[----:B------:R-:W-:Y:S01]  /*00d0*/  IADD3 R9, R5, 0x3, RZ ;  /* 0x0000000305097810 */ /* 0x000fe20007ffe0ff */
[C---:B------:R-:W-:Y:S01]  /*00e0*/  IMAD.HI R0, R5.reuse, -0x4de9bd37, R4 ;  /* 0xb21642c905007827 */ /* 0x040fe200078e0204 */
[----:B------:R-:W-:Y:S02]  /*00f0*/  IADD3 R3, R5, 0x1, RZ ;  /* 0x0000000105037810 */ /* 0x000fe40007ffe0ff */
[----:B------:R-:W-:Y:S01]  /*0100*/  ISETP.GE.AND P0, PT, R5, 0xb800, PT ;  /* 0x0000b8000500780c */ /* 0x000fe20003f06270 */
[----:B------:R-:W-:Y:S02]  /*0110*/  IMAD.HI R4, R7, -0x4de9bd37, R6 ;  /* 0xb21642c907047827 */ /* 0x000fe400078e0206 */
[----:B------:R-:W1:Y:S02]  /*0120*/  LDC.64 R6, c[0x0][0x220] ;  /* 0x00008800ff067b82 */ /* 0x000e640000000a00 */
[----:B------:R-:W-:Y:S01]  /*0130*/  IMAD.HI R8, R9, -0x4de9bd37, R8 ;  /* 0xb21642c909087827 */ /* 0x000fe200078e0208 */
[----:B------:R-:W-:-:S03]  /*0140*/  SHF.R.U32.HI R9, RZ, 0x1f, R4 ;  /* 0x0000001fff097819 */ /* 0x000fc60000011604 */
[----:B------:R-:W-:Y:S01]  /*0150*/  IMAD.HI R2, R3, -0x4de9bd37, R2 ;  /* 0xb21642c903027827 */ /* 0x000fe200078e0202 */
[----:B------:R-:W-:Y:S02]  /*0160*/  SHF.R.U32.HI R3, RZ, 0x1f, R0 ;  /* 0x0000001fff037819 */ /* 0x000fe40000011600 */
[----:B------:R-:W-:Y:S02]  /*0170*/  SHF.R.U32.HI R11, RZ, 0x1f, R8 ;  /* 0x0000001fff0b7819 */ /* 0x000fe40000011608 */
[----:B------:R-:W-:Y:S02]  /*0180*/  LEA.HI.SX32 R0, R0, R3, 0x1c ;  /* 0x0000000300007211 */ /* 0x000fe400078fe2ff */
[----:B------:R-:W-:Y:S02]  /*0190*/  SHF.R.U32.HI R3, RZ, 0x1f, R2 ;  /* 0x0000001fff037819 */ /* 0x000fe40000011602 */
[----:B------:R-:W-:Y:S02]  /*01a0*/  LEA.HI.SX32 R4, R4, R9, 0x1c ;  /* 0x0000000904047211 */ /* 0x000fe400078fe2ff */
[----:B------:R-:W-:-:S02]  /*01b0*/  LEA.HI.SX32 R11, R8, R11, 0x1c ;  /* 0x0000000b080b7211 */ /* 0x000fc400078fe2ff */
[----:B------:R-:W3:Y:S01]  /*01c0*/  LDC.64 R8, c[0x0][0x210] ;  /* 0x00008400ff087b82 */ /* 0x000ee20000000a00 */
[----:B------:R-:W-:Y:S02]  /*01d0*/  LEA.HI.SX32 R2, R2, R3, 0x1c ;  /* 0x0000000302027211 */ /* 0x000fe400078fe2ff */
[----:B------:R-:W-:Y:S02]  /*01e0*/  SHF.R.S32.HI R17, RZ, 0x1f, R4 ;  /* 0x0000001fff117819 */ /* 0x000fe40000011404 */
[----:B------:R-:W-:Y:S02]  /*01f0*/  SHF.R.S32.HI R3, RZ, 0x1f, R0 ;  /* 0x0000001fff037819 */ /* 0x000fe40000011400 */
[----:B------:R-:W-:Y:S02]  /*0200*/  SHF.R.S32.HI R15, RZ, 0x1f, R2 ;  /* 0x0000001fff0f7819 */ /* 0x000fe40000011402 */
[----:B------:R-:W-:Y:S02]  /*0210*/  SHF.R.S32.HI R10, RZ, 0x1f, R11 ;  /* 0x0000001fff0a7819 */ /* 0x000fe4000001140b */
[----:B------:R-:W-:-:S02]  /*0220*/  LEA.HI R17, R17, R4, RZ, 0x9 ;  /* 0x0000000411117211 */ /* 0x000fc400078f48ff */
[----:B------:R-:W-:Y:S02]  /*0230*/  LEA.HI R3, R3, R0, RZ, 0x9 ;  /* 0x0000000003037211 */ /* 0x000fe400078f48ff */
[----:B------:R-:W-:Y:S02]  /*0240*/  LEA.HI R15, R15, R2, RZ, 0x9 ;  /* 0x000000020f0f7211 */ /* 0x000fe400078f48ff */
[----:B------:R-:W-:Y:S02]  /*0250*/  LEA.HI R10, R10, R11, RZ, 0x9 ;  /* 0x0000000b0a0a7211 */ /* 0x000fe400078f48ff */
[----:B------:R-:W-:Y:S02]  /*0260*/  LOP3.LUT R19, R17, 0xfffffe00, RZ, 0xc0, !PT ;  /* 0xfffffe0011137812 */ /* 0x000fe400078ec0ff */
[----:B------:R-:W-:Y:S02]  /*0270*/  LOP3.LUT R3, R3, 0xfffffe00, RZ, 0xc0, !PT ;  /* 0xfffffe0003037812 */ /* 0x000fe400078ec0ff */
[----:B------:R-:W-:Y:S01]  /*0280*/  LOP3.LUT R17, R15, 0xfffffe00, RZ, 0xc0, !PT ;  /* 0xfffffe000f117812 */ /* 0x000fe200078ec0ff */
[----:B------:R-:W-:Y:S01]  /*0290*/  IMAD.IADD R19, R4, 0x1, -R19 ;  /* 0x0000000104137824 */ /* 0x000fe200078e0a13 */
[----:B------:R-:W-:Y:S01]  /*02a0*/  LOP3.LUT R10, R10, 0xfffffe00, RZ, 0xc0, !PT ;  /* 0xfffffe000a0a7812 */ /* 0x000fe200078ec0ff */
[----:B------:R-:W-:Y:S01]  /*02b0*/  IMAD.IADD R15, R0, 0x1, -R3 ;  /* 0x00000001000f7824 */ /* 0x000fe200078e0a03 */
[----:B------:R-:W-:Y:S01]  /*02c0*/  IADD3 R17, R2, -R17, RZ ;  /* 0x8000001102117210 */ /* 0x000fe20007ffe0ff */
[----:B--2---:R-:W-:-:S04]  /*02d0*/  IMAD.WIDE R12, R5, 0x4, R12 ;  /* 0x00000004050c7825 */ /* 0x004fc800078e020c */
[----:B------:R-:W-:Y:S02]  /*02e0*/  IMAD.IADD R21, R11, 0x1, -R10 ;  /* 0x000000010b157824 */ /* 0x000fe400078e0a0a */
[----:B-1----:R-:W-:Y:S01]  /*02f0*/  IMAD.WIDE R10, R19, 0x4, R6 ;  /* 0x00000004130a7825 */ /* 0x002fe200078e0206 */
[----:B------:R-:W-:-:S03]  /*0300*/  MOV R0, RZ ;  /* 0x000000ff00007202 */ /* 0x000fc60000000f00 */
[----:B------:R-:W-:Y:S01]  /*0310*/  IMAD.WIDE R14, R15, 0x4, R6 ;  /* 0x000000040f0e7825 */ /* 0x000fe200078e0206 */
[----:B------:R-:W-:-:S03]  /*0320*/  HFMA2.MMA R2, -RZ, RZ, 0, 0 ;  /* 0x00000000ff027435 */ /* 0x000fc600000001ff */
[----:B------:R-:W-:-:S04]  /*0330*/  IMAD.WIDE R16, R17, 0x4, R6 ;  /* 0x0000000411107825 */ /* 0x000fc800078e0206 */
[----:B------:R-:W-:Y:S01]  /*0340*/  IMAD.WIDE R20, R21, 0x4, R6 ;  /* 0x0000000415147825 */ /* 0x000fe200078e0206 */
[----:B------:R-:W-:Y:S01]  /*0350*/  CS2R R6, SRZ ;  /* 0x0000000000067805 */ /* 0x000fe2000001ff00 */
[----:B------:R-:W2:Y:S02]  /*0360*/  @!P0 LDG.E.EL R0, desc[UR4][R16.64] ;  /* 0x0000000410008981 */ /* 0x000ea4000c2e1900 */
[----:B---3--:R-:W-:Y:S01]  /*0370*/  IMAD.WIDE R18, R5, 0x4, R8 ;  /* 0x0000000405127825 */ /* 0x008fe200078e0208 */
[----:B------:R-:W-:Y:S01]  /*0380*/  CS2R R4, SRZ ;  /* 0x0000000000047805 */ /* 0x000fe2000001ff00 */
[----:B------:R-:W3:Y:S02]  /*0390*/  @!P0 LDG.E.EL R2, desc[UR4][R20.64] ;  /* 0x0000000414028981 */ /* 0x000ee4000c2e1900 */
[----:B------:R-:W-:Y:S02]  /*03a0*/  IMAD.MOV.U32 R3, RZ, RZ, RZ ;  /* 0x000000ffff037224 */ /* 0x000fe400078e00ff */
[----:B------:R-:W-:Y:S01]  /*03b0*/  IMAD.MOV.U32 R23, RZ, RZ, RZ ;  /* 0x000000ffff177224 */ /* 0x000fe200078e00ff */
[----:B------:R-:W2:Y:S04]  /*03c0*/  @!P0 LDG.E.128 R4, desc[UR4][R18.64] ;  /* 0x0000000412048981 */ /* 0x000ea8000c1e1d00 */
[----:B------:R1:W4:Y:S01]  /*03d0*/  @!P0 LDG.E.EL R3, desc[UR4][R10.64] ;  /* 0x000000040a038981 */ /* 0x000322000c2e1900 */
[----:B------:R-:W-:-:S03]  /*03e0*/  CS2R R8, SRZ ;  /* 0x0000000000087805 */ /* 0x000fc6000001ff00 */
[----:B------:R-:W5:Y:S01]  /*03f0*/  @!P0 LDG.E.EL R23, desc[UR4][R14.64] ;  /* 0x000000040e178981 */ /* 0x000f62000c2e1900 */
[----:B-1----:R-:W-:-:S06]  /*0400*/  CS2R R10, SRZ ;  /* 0x00000000000a7805 */ /* 0x002fcc000001ff00 */
[----:B------:R-:W5:Y:S01]  /*0410*/  @!P0 LDG.E.128 R8, desc[UR4][R12.64] ;  /* 0x000000040c088981 */ /* 0x000f62000c1e1d00 */
[----:B--2---:R-:W-:Y:S02]  /*0420*/  FSETP.GT.AND P6, PT, R0, -R5, PT ;  /* 0x800000050000720b */ /* 0x004fe40003fc4000 */
[----:B----4-:R-:W-:Y:S02]  /*0430*/  FSETP.GT.AND P1, PT, R3, -R6, PT ;  /* 0x800000060300720b */ /* 0x010fe40003f24000 */
[----:B---3--:R-:W-:Y:S02]  /*0440*/  FSETP.GT.AND P4, PT, R2, -R7, PT ;  /* 0x800000070200720b */ /* 0x008fe40003f84000 */
[----:B-----5:R-:W-:Y:S01]  /*0450*/  FSETP.GT.AND P5, PT, R23, -R4, PT ;  /* 0x800000041700720b */ /* 0x020fe20003fa4000 */
[----:B------:R-:W-:Y:S01]  /*0460*/  FADD R6, R3, R6 ;  /* 0x0000000603067221 */ /* 0x000fe20000000000 */
[----:B------:R-:W-:Y:S01]  /*0470*/  FADD R5, R0, R5 ;  /* 0x0000000500057221 */ /* 0x000fe20000000000 */
[----:B------:R-:W-:Y:S01]  /*0480*/  FADD R4, R23, R4 ;  /* 0x0000000417047221 */ /* 0x000fe20000000000 */
[----:B------:R-:W-:-:S03]  /*0490*/  FADD R7, R2, R7 ;  /* 0x0000000702077221 */ /* 0x000fc60000000000 */
[----:B------:R-:W-:Y:S02]  /*04a0*/  @!P6 FMUL R5, R5, 0.10000000149011611938 ;  /* 0x3dcccccd0505e820 */ /* 0x000fe40000400000 */
[----:B------:R-:W-:Y:S01]  /*04b0*/  @!P1 FMUL R6, R6, 0.10000000149011611938 ;  /* 0x3dcccccd06069820 */ /* 0x000fe20000400000 */
[----:B------:R-:W-:Y:S02]  /*04c0*/  FSETP.GT.AND P3, PT, R23, -R8, PT ;  /* 0x800000081700720b */ /* 0x000fe40003f64000 */
[----:B------:R-:W-:Y:S02]  /*04d0*/  FSETP.GT.AND P2, PT, R3, -R10, PT ;  /* 0x8000000a0300720b */ /* 0x000fe40003f44000 */
[----:B------:R-:W-:Y:S02]  /*04e0*/  FSETP.GT.AND P1, PT, R0, -R9, PT ;  /* 0x800000090000720b */ /* 0x000fe40003f24000 */
[----:B------:R-:W-:Y:S01]  /*04f0*/  FSETP.GT.AND P6, PT, R2, -R11, PT ;  /* 0x8000000b0200720b */ /* 0x000fe20003fc4000 */
[----:B------:R-:W-:Y:S01]  /*0500*/  @!P5 FMUL R4, R4, 0.10000000149011611938 ;  /* 0x3dcccccd0404d820 */ /* 0x000fe20000400000 */
[----:B------:R-:W-:Y:S01]  /*0510*/  @!P4 FMUL R7, R7, 0.10000000149011611938 ;  /* 0x3dcccccd0707c820 */ /* 0x000fe20000400000 */
[----:B------:R-:W-:Y:S01]  /*0520*/  FADD R8, R8, R23 ;  /* 0x0000001708087221 */ /* 0x000fe20000000000 */
[----:B------:R-:W-:Y:S01]  /*0530*/  FADD R10, R10, R3 ;  /* 0x000000030a0a7221 */ /* 0x000fe20000000000 */
[----:B------:R-:W-:Y:S01]  /*0540*/  FADD R9, R9, R0 ;  /* 0x0000000009097221 */ /* 0x000fe20000000000 */
[----:B------:R-:W-:Y:S01]  /*0550*/  FADD R11, R11, R2 ;  /* 0x000000020b0b7221 */ /* 0x000fe20000000000 */
[----:B------:R1:W-:Y:S01]  /*0560*/  @!P0 STG.E.128 desc[UR4][R18.64], R4 ;  /* 0x0000000412008986 */ /* 0x0003e2000c101d04 */
[----:B------:R-:W-:Y:S01]  /*0570*/  @!P3 FMUL R8, R8, 0.10000000149011611938 ;  /* 0x3dcccccd0808b820 */ /* 0x000fe20000400000 */
[----:B------:R-:W-:-:S02]  /*0580*/  @!P2 FMUL R10, R10, 0.10000000149011611938 ;  /* 0x3dcccccd0a0aa820 */ /* 0x000fc40000400000 */
[----:B------:R-:W-:Y:S02]  /*0590*/  @!P1 FMUL R9, R9, 0.10000000149011611938 ;  /* 0x3dcccccd09099820 */ /* 0x000fe40000400000 */
[----:B------:R-:W-:Y:S01]  /*05a0*/  @!P6 FMUL R11, R11, 0.10000000149011611938 ;  /* 0x3dcccccd0b0be820 */ /* 0x000fe20000400000 */
[----:B------:R-:W-:Y:S06]  /*05b0*/  @P0 EXIT ;  /* 0x000000000000094d */ /* 0x000fec0003800000 */
[----:B------:R-:W-:Y:S01]  /*05c0*/  STG.E.128 desc[UR4][R12.64], R8 ;  /* 0x000000080c007986 */ /* 0x000fe2000c101d04 */
[----:B------:R-:W-:Y:S05]  /*05d0*/  EXIT ;  /* 0x000000000000794d */ /* 0x000fea0003800000 */
.L_x_0:
[----:B------:R-:W-:-:S00]  /*05e0*/  BRA `(.L_x_0) ;  /* 0xfffffffc00fc7947 */ /* 0x000fc0000383ffff */
[----:B------:R-:W-:-:S00]  /*05f0*/  NOP ;  /* 0x0000000000007918 */ /* 0x000fc00000000000 */
        /* <DEDUP_REMOVED lines=8> */
.L_x_1:


//--------------------- .nv.constant0.triton_poi_fused_convolution_leaky_relu_52 --------------------------
	.section	.nv.constant0.triton_poi_fused_convolution_leaky_relu_52,"a",@progbits
	.sectionflags	@""
	.align	4
.nv.constant0.triton_poi_fused_convolution_leaky_relu_52:
	.zero		556
